//
// Generated by NVIDIA NVVM Compiler
//
// Compiler Build ID: CL-36424714
// Cuda compilation tools, release 13.0, V13.0.88
// Based on NVVM 20.0.0
//

.version 9.0
.target sm_100
.address_size 64

	// .globl	_Z7gpu_sumPiS_i
// _ZZ7gpu_sumPiS_iE5sData has been demoted

.visible .entry _Z7gpu_sumPiS_i(
	.param .u64 .ptr .align 1 _Z7gpu_sumPiS_i_param_0,
	.param .u64 .ptr .align 1 _Z7gpu_sumPiS_i_param_1,
	.param .u32 _Z7gpu_sumPiS_i_param_2
)
{
	.reg .pred 	%p<21>;
	.reg .b32 	%r<155>;
	.reg .b64 	%rd<16>;
	// demoted variable
	.shared .align 4 .b8 _ZZ7gpu_sumPiS_iE5sData[4096];
	ld.param.u64 	%rd4, [_Z7gpu_sumPiS_i_param_0];
	ld.param.u64 	%rd3, [_Z7gpu_sumPiS_i_param_1];
	ld.param.u32 	%r38, [_Z7gpu_sumPiS_i_param_2];
	cvta.to.global.u64 	%rd1, %rd4;
	mov.u32 	%r1, %tid.x;
	mov.u32 	%r39, %ntid.x;
	mov.u32 	%r2, %ctaid.x;
	mul.lo.s32 	%r3, %r39, %r2;
	add.s32 	%r144, %r3, %r1;
	setp.ge.s32 	%p1, %r144, %r38;
	@%p1 bra 	$L__BB0_35;
	add.s32 	%r42, %r144, 16384;
	max.s32 	%r43, %r38, %r42;
	not.b32 	%r44, %r3;
	add.s32 	%r45, %r43, %r44;
	sub.s32 	%r46, %r45, %r1;
	shr.u32 	%r47, %r46, 14;
	add.s32 	%r5, %r47, 1;
	and.b32  	%r6, %r5, 15;
	setp.lt.u32 	%p2, %r46, 245760;
	mov.b32 	%r154, 0;
	@%p2 bra 	$L__BB0_4;
	and.b32  	%r49, %r5, 524272;
	neg.s32 	%r139, %r49;
	add.s64 	%rd2, %rd1, 524288;
	mov.b32 	%r154, 0;
$L__BB0_3:
	.pragma "nounroll";
	mul.wide.s32 	%rd5, %r144, 4;
	add.s64 	%rd6, %rd2, %rd5;
	ld.global.u32 	%r50, [%rd6+-524288];
	add.s32 	%r51, %r154, %r50;
	ld.global.u32 	%r52, [%rd6+-458752];
	add.s32 	%r53, %r51, %r52;
	ld.global.u32 	%r54, [%rd6+-393216];
	add.s32 	%r55, %r53, %r54;
	ld.global.u32 	%r56, [%rd6+-327680];
	add.s32 	%r57, %r55, %r56;
	ld.global.u32 	%r58, [%rd6+-262144];
	add.s32 	%r59, %r57, %r58;
	ld.global.u32 	%r60, [%rd6+-196608];
	add.s32 	%r61, %r59, %r60;
	ld.global.u32 	%r62, [%rd6+-131072];
	add.s32 	%r63, %r61, %r62;
	ld.global.u32 	%r64, [%rd6+-65536];
	add.s32 	%r65, %r63, %r64;
	ld.global.u32 	%r66, [%rd6];
	add.s32 	%r67, %r65, %r66;
	ld.global.u32 	%r68, [%rd6+65536];
	add.s32 	%r69, %r67, %r68;
	ld.global.u32 	%r70, [%rd6+131072];
	add.s32 	%r71, %r69, %r70;
	ld.global.u32 	%r72, [%rd6+196608];
	add.s32 	%r73, %r71, %r72;
	ld.global.u32 	%r74, [%rd6+262144];
	add.s32 	%r75, %r73, %r74;
	ld.global.u32 	%r76, [%rd6+327680];
	add.s32 	%r77, %r75, %r76;
	ld.global.u32 	%r78, [%rd6+393216];
	add.s32 	%r79, %r77, %r78;
	ld.global.u32 	%r80, [%rd6+458752];
	add.s32 	%r154, %r79, %r80;
	add.s32 	%r144, %r144, 262144;
	add.s32 	%r139, %r139, 16;
	setp.ne.s32 	%p3, %r139, 0;
	@%p3 bra 	$L__BB0_3;
$L__BB0_4:
	setp.eq.s32 	%p4, %r6, 0;
	@%p4 bra 	$L__BB0_13;
	and.b32  	%r17, %r5, 7;
	setp.lt.u32 	%p5, %r6, 8;
	@%p5 bra 	$L__BB0_7;
	mul.wide.s32 	%rd7, %r144, 4;
	add.s64 	%rd8, %rd1, %rd7;
	ld.global.u32 	%r82, [%rd8];
	add.s32 	%r83, %r154, %r82;
	ld.global.u32 	%r84, [%rd8+65536];
	add.s32 	%r85, %r83, %r84;
	ld.global.u32 	%r86, [%rd8+131072];
	add.s32 	%r87, %r85, %r86;
	ld.global.u32 	%r88, [%rd8+196608];
	add.s32 	%r89, %r87, %r88;
	ld.global.u32 	%r90, [%rd8+262144];
	add.s32 	%r91, %r89, %r90;
	ld.global.u32 	%r92, [%rd8+327680];
	add.s32 	%r93, %r91, %r92;
	ld.global.u32 	%r94, [%rd8+393216];
	add.s32 	%r95, %r93, %r94;
	ld.global.u32 	%r96, [%rd8+458752];
	add.s32 	%r154, %r95, %r96;
	add.s32 	%r144, %r144, 131072;
$L__BB0_7:
	setp.eq.s32 	%p6, %r17, 0;
	@%p6 bra 	$L__BB0_13;
	and.b32  	%r23, %r5, 3;
	setp.lt.u32 	%p7, %r17, 4;
	@%p7 bra 	$L__BB0_10;
	mul.wide.s32 	%rd9, %r144, 4;
	add.s64 	%rd10, %rd1, %rd9;
	ld.global.u32 	%r98, [%rd10];
	add.s32 	%r99, %r154, %r98;
	ld.global.u32 	%r100, [%rd10+65536];
	add.s32 	%r101, %r99, %r100;
	ld.global.u32 	%r102, [%rd10+131072];
	add.s32 	%r103, %r101, %r102;
	ld.global.u32 	%r104, [%rd10+196608];
	add.s32 	%r154, %r103, %r104;
	add.s32 	%r144, %r144, 65536;
$L__BB0_10:
	setp.eq.s32 	%p8, %r23, 0;
	@%p8 bra 	$L__BB0_13;
	neg.s32 	%r151, %r23;
$L__BB0_12:
	.pragma "nounroll";
	mul.wide.s32 	%rd11, %r144, 4;
	add.s64 	%rd12, %rd1, %rd11;
	ld.global.u32 	%r105, [%rd12];
	add.s32 	%r154, %r154, %r105;
	add.s32 	%r144, %r144, 16384;
	add.s32 	%r151, %r151, 1;
	setp.ne.s32 	%p9, %r151, 0;
	@%p9 bra 	$L__BB0_12;
$L__BB0_13:
	shl.b32 	%r106, %r1, 2;
	mov.u32 	%r107, _ZZ7gpu_sumPiS_iE5sData;
	add.s32 	%r37, %r107, %r106;
	st.shared.u32 	[%r37], %r154;
	bar.sync 	0;
	setp.gt.u32 	%p10, %r1, 511;
	@%p10 bra 	$L__BB0_15;
	ld.shared.u32 	%r108, [%r37+2048];
	ld.shared.u32 	%r109, [%r37];
	add.s32 	%r110, %r109, %r108;
	st.shared.u32 	[%r37], %r110;
$L__BB0_15:
	bar.sync 	0;
	setp.gt.u32 	%p11, %r1, 255;
	@%p11 bra 	$L__BB0_17;
	ld.shared.u32 	%r111, [%r37+1024];
	ld.shared.u32 	%r112, [%r37];
	add.s32 	%r113, %r112, %r111;
	st.shared.u32 	[%r37], %r113;
$L__BB0_17:
	bar.sync 	0;
	setp.gt.u32 	%p12, %r1, 127;
	@%p12 bra 	$L__BB0_19;
	ld.shared.u32 	%r114, [%r37+512];
	ld.shared.u32 	%r115, [%r37];
	add.s32 	%r116, %r115, %r114;
	st.shared.u32 	[%r37], %r116;
$L__BB0_19:
	bar.sync 	0;
	setp.gt.u32 	%p13, %r1, 63;
	@%p13 bra 	$L__BB0_21;
	ld.shared.u32 	%r117, [%r37+256];
	ld.shared.u32 	%r118, [%r37];
	add.s32 	%r119, %r118, %r117;
	st.shared.u32 	[%r37], %r119;
$L__BB0_21:
	bar.sync 	0;
	setp.gt.u32 	%p14, %r1, 31;
	@%p14 bra 	$L__BB0_23;
	ld.shared.u32 	%r120, [%r37+128];
	ld.shared.u32 	%r121, [%r37];
	add.s32 	%r122, %r121, %r120;
	st.shared.u32 	[%r37], %r122;
$L__BB0_23:
	bar.sync 	0;
	setp.gt.u32 	%p15, %r1, 15;
	@%p15 bra 	$L__BB0_25;
	ld.shared.u32 	%r123, [%r37+64];
	ld.shared.u32 	%r124, [%r37];
	add.s32 	%r125, %r124, %r123;
	st.shared.u32 	[%r37], %r125;
$L__BB0_25:
	bar.sync 	0;
	setp.gt.u32 	%p16, %r1, 7;
	@%p16 bra 	$L__BB0_27;
	ld.shared.u32 	%r126, [%r37+32];
	ld.shared.u32 	%r127, [%r37];
	add.s32 	%r128, %r127, %r126;
	st.shared.u32 	[%r37], %r128;
$L__BB0_27:
	bar.sync 	0;
	setp.gt.u32 	%p17, %r1, 3;
	@%p17 bra 	$L__BB0_29;
	ld.shared.u32 	%r129, [%r37+16];
	ld.shared.u32 	%r130, [%r37];
	add.s32 	%r131, %r130, %r129;
	st.shared.u32 	[%r37], %r131;
$L__BB0_29:
	bar.sync 	0;
	setp.gt.u32 	%p18, %r1, 1;
	@%p18 bra 	$L__BB0_31;
	ld.shared.u32 	%r132, [%r37+8];
	ld.shared.u32 	%r133, [%r37];
	add.s32 	%r134, %r133, %r132;
	st.shared.u32 	[%r37], %r134;
$L__BB0_31:
	bar.sync 	0;
	setp.ne.s32 	%p19, %r1, 0;
	@%p19 bra 	$L__BB0_33;
	ld.shared.u32 	%r135, [_ZZ7gpu_sumPiS_iE5sData+4];
	ld.shared.u32 	%r136, [%r37];
	add.s32 	%r137, %r136, %r135;
	st.shared.u32 	[%r37], %r137;
$L__BB0_33:
	setp.ne.s32 	%p20, %r1, 0;
	bar.sync 	0;
	@%p20 bra 	$L__BB0_35;
	ld.shared.u32 	%r138, [_ZZ7gpu_sumPiS_iE5sData];
	cvta.to.global.u64 	%rd13, %rd3;
	mul.wide.u32 	%rd14, %r2, 4;
	add.s64 	%rd15, %rd13, %rd14;
	st.global.u32 	[%rd15], %r138;
$L__BB0_35:
	ret;

}


// ===== COMPILED SASS (sm_100) =====

	.target	sm_100

	.elftype	@"ET_EXEC"


//--------------------- .note.nv.tkinfo           --------------------------
	.section	.note.nv.tkinfo,"",@"SHT_NOTE"
	.sectionflags	@"SHF_NOTE_NV_TKINFO"
	.tkinfo
        /*0018*/ 	.word	0x00000002
        /*0030*/ 	.string	""
        /*0030*/ 	.string	"ptxas"
        /*0030*/ 	.string	"Cuda compilation tools, release 13.0, V13.0.88"
        /*0030*/ 	.string	"Build cuda_13.0.r13.0/compiler.36424714_0"
        /*0030*/ 	.string	"-arch sm_100 -m 64 "



//--------------------- .note.nv.cuinfo           --------------------------
	.section	.note.nv.cuinfo,"",@"SHT_NOTE"
	.sectionflags	@"SHF_NOTE_NV_CUINFO"
        /*0018*/ 	.short	0x0002
        /*001a*/ 	.short	0x0064
        /*001c*/ 	.short	0x0082
	.zero		2


//--------------------- .nv.info                  --------------------------
	.section	.nv.info,"",@"SHT_CUDA_INFO"
	.align	4


	//----- nvinfo : EIATTR_REGCOUNT
	.align		4
        /*0000*/ 	.byte	0x04, 0x2f
        /*0002*/ 	.short	(.L_1 - .L_0)
	.align		4
.L_0:
        /*0004*/ 	.word	index@(_Z7gpu_sumPiS_i)
        /*0008*/ 	.word	0x0000001e


	//----- nvinfo : EIATTR_FRAME_SIZE
	.align		4
.L_1:
        /*000c*/ 	.byte	0x04, 0x11
        /*000e*/ 	.short	(.L_3 - .L_2)
	.align		4
.L_2:
        /*0010*/ 	.word	index@(_Z7gpu_sumPiS_i)
        /*0014*/ 	.word	0x00000000


	//----- nvinfo : EIATTR_MIN_STACK_SIZE
	.align		4
.L_3:
        /*0018*/ 	.byte	0x04, 0x12
        /*001a*/ 	.short	(.L_5 - .L_4)
	.align		4
.L_4:
        /*001c*/ 	.word	index@(_Z7gpu_sumPiS_i)
        /*0020*/ 	.word	0x00000000
.L_5:


//--------------------- .nv.compat                --------------------------
	.section	.nv.compat,"",@"SHT_CUDA_COMPAT_INFO"
	.align	4
        /*0000*/ 	.byte	0x02, 0x09, 0x00, 0x00, 0x02, 0x02, 0x01, 0x00, 0x02, 0x05, 0x05, 0x00, 0x03, 0x07, 0x01, 0x01
        /*0010*/ 	.byte	0x02, 0x03, 0x00, 0x00, 0x02, 0x06, 0x01, 0x00, 0x04, 0x0b, 0x08, 0x00, 0x09, 0x00, 0x00, 0x00
        /*0020*/ 	.byte	0x00, 0x00, 0x00, 0x00


//--------------------- .nv.info._Z7gpu_sumPiS_i  --------------------------
	.section	.nv.info._Z7gpu_sumPiS_i,"",@"SHT_CUDA_INFO"
	.sectionflags	@""
	.align	4


	//----- nvinfo : EIATTR_CUDA_API_VERSION
	.align		4
        /*0000*/ 	.byte	0x04, 0x37
        /*0002*/ 	.short	(.L_7 - .L_6)
.L_6:
        /*0004*/ 	.word	0x00000082


	//----- nvinfo : EIATTR_KPARAM_INFO
	.align		4
.L_7:
        /*0008*/ 	.byte	0x04, 0x17
        /*000a*/ 	.short	(.L_9 - .L_8)
.L_8:
        /*000c*/ 	.word	0x00000000
        /*0010*/ 	.short	0x0002
        /*0012*/ 	.short	0x0010
        /*0014*/ 	.byte	0x00, 0xf0, 0x11, 0x00


	//----- nvinfo : EIATTR_KPARAM_INFO
	.align		4
.L_9:
        /*0018*/ 	.byte	0x04, 0x17
        /*001a*/ 	.short	(.L_11 - .L_10)
.L_10:
        /*001c*/ 	.word	0x00000000
        /*0020*/ 	.short	0x0001
        /*0022*/ 	.short	0x0008
        /*0024*/ 	.byte	0x00, 0xf5, 0x21, 0x00


	//----- nvinfo : EIATTR_KPARAM_INFO
	.align		4
.L_11:
        /*0028*/ 	.byte	0x04, 0x17
        /*002a*/ 	.short	(.L_13 - .L_12)
.L_12:
        /*002c*/ 	.word	0x00000000
        /*0030*/ 	.short	0x0000
        /*0032*/ 	.short	0x0000
        /*0034*/ 	.byte	0x00, 0xf5, 0x21, 0x00


	//----- nvinfo : EIATTR_SPARSE_MMA_MASK
	.align		4
.L_13:
        /*0038*/ 	.byte	0x03, 0x50
        /*003a*/ 	.short	0x0000


	//----- nvinfo : EIATTR_MAXREG_COUNT
	.align		4
        /*003c*/ 	.byte	0x03, 0x1b
        /*003e*/ 	.short	0x00ff


	//----- nvinfo : EIATTR_NUM_BARRIERS
	.align		4
        /*0040*/ 	.byte	0x02, 0x4c
        /*0042*/ 	.byte	0x01
	.zero		1


	//----- nvinfo : EIATTR_MERCURY_ISA_VERSION
	.align		4
        /*0044*/ 	.byte	0x03, 0x5f
        /*0046*/ 	.short	0x0101


	//----- nvinfo : EIATTR_VRC_CTA_INIT_COUNT
	.align		4
        /*0048*/ 	.byte	0x02, 0x4a
	.zero		1
	.zero		1


	//----- nvinfo : EIATTR_EXIT_INSTR_OFFSETS
	.align		4
        /*004c*/ 	.byte	0x04, 0x1c
        /*004e*/ 	.short	(.L_15 - .L_14)


	//   ....[0]....
.L_14:
        /*0050*/ 	.word	0x00000080


	//   ....[1]....
        /*0054*/ 	.word	0x00000ac0


	//   ....[2]....
        /*0058*/ 	.word	0x00000b10


	//----- nvinfo : EIATTR_CRS_STACK_SIZE
	.align		4
.L_15:
        /*005c*/ 	.byte	0x04, 0x1e
        /*005e*/ 	.short	(.L_17 - .L_16)
.L_16:
        /*0060*/ 	.word	0x00000000


	//----- nvinfo : EIATTR_CBANK_PARAM_SIZE
	.align		4
.L_17:
        /*0064*/ 	.byte	0x03, 0x19
        /*0066*/ 	.short	0x0014


	//----- nvinfo : EIATTR_PARAM_CBANK
	.align		4
        /*0068*/ 	.byte	0x04, 0x0a
        /*006a*/ 	.short	(.L_19 - .L_18)
	.align		4
.L_18:
        /*006c*/ 	.word	index@(.nv.constant0._Z7gpu_sumPiS_i)
        /*0070*/ 	.short	0x0380
        /*0072*/ 	.short	0x0014


	//----- nvinfo : EIATTR_SW_WAR
	.align		4
.L_19:
        /*0074*/ 	.byte	0x04, 0x36
        /*0076*/ 	.short	(.L_21 - .L_20)
.L_20:
        /*0078*/ 	.word	0x00000008
.L_21:


//--------------------- .nv.callgraph             --------------------------
	.section	.nv.callgraph,"",@"SHT_CUDA_CALLGRAPH"
	.align	4
	.sectionentsize	8
	.align		4
        /*0000*/ 	.word	0x00000000
	.align		4
        /*0004*/ 	.word	0xffffffff
	.align		4
        /*0008*/ 	.word	0x00000000
	.align		4
        /*000c*/ 	.word	0xfffffffe
	.align		4
        /*0010*/ 	.word	0x00000000
	.align		4
        /*0014*/ 	.word	0xfffffffd
	.align		4
        /*0018*/ 	.word	0x00000000
	.align		4
        /*001c*/ 	.word	0xfffffffc


//--------------------- .text._Z7gpu_sumPiS_i     --------------------------
	.section	.text._Z7gpu_sumPiS_i,"ax",@progbits
	.align	128
        .global         _Z7gpu_sumPiS_i
        .type           _Z7gpu_sumPiS_i,@function
        .size           _Z7gpu_sumPiS_i,(.L_x_11 - _Z7gpu_sumPiS_i)
        .other          _Z7gpu_sumPiS_i,@"STO_CUDA_ENTRY STV_DEFAULT"
_Z7gpu_sumPiS_i:
.text._Z7gpu_sumPiS_i:
[----:B------:R-:W-:Y:S01]  /*0000*/  LDC R1, c[0x0][0x37c] ;  /* 0x0000df00ff017b82 */ /* 0x000fe20000000800 */
[----:B------:R-:W0:Y:S01]  /*0010*/  S2R R0, SR_CTAID.X ;  /* 0x0000000000007919 */ /* 0x000e220000002500 */
[----:B------:R-:W0:Y:S06]  /*0020*/  LDCU UR4, c[0x0][0x360] ;  /* 0x00006c00ff0477ac */ /* 0x000e2c0008000800 */
[----:B------:R-:W1:Y:S01]  /*0030*/  LDC R4, c[0x0][0x390] ;  /* 0x0000e400ff047b82 */ /* 0x000e620000000800 */
[----:B------:R-:W2:Y:S01]  /*0040*/  S2R R6, SR_TID.X ;  /* 0x0000000000067919 */ /* 0x000ea20000002100 */
[----:B0-----:R-:W-:-:S04]  /*0050*/  IMAD R3, R0, UR4, RZ ;  /* 0x0000000400037c24 */ /* 0x001fc8000f8e02ff */
[----:B--2---:R-:W-:-:S05]  /*0060*/  IMAD.IADD R9, R3, 0x1, R6 ;  /* 0x0000000103097824 */ /* 0x004fca00078e0206 */
[----:B-1----:R-:W-:-:S13]  /*0070*/  ISETP.GE.AND P0, PT, R9, R4, PT ;  /* 0x000000040900720c */ /* 0x002fda0003f06270 */
[----:B------:R-:W-:Y:S05]  /*0080*/  @P0 EXIT ;  /* 0x000000000000094d */ /* 0x000fea0003800000 */
[----:B------:R-:W-:Y:S01]  /*0090*/  LOP3.LUT R2, RZ, R3, RZ, 0x33, !PT ;  /* 0x00000003ff027212 */ /* 0x000fe200078e33ff */
[----:B------:R-:W0:Y:S01]  /*00a0*/  LDCU.64 UR6, c[0x0][0x358] ;  /* 0x00006b00ff0677ac */ /* 0x000e220008000a00 */
[----:B------:R-:W-:Y:S01]  /*00b0*/  VIADDMNMX R3, R9, 0x4000, R4, !PT ;  /* 0x0000400009037846 */ /* 0x000fe20007800104 */
[----:B------:R-:W-:Y:S01]  /*00c0*/  BSSY.RECONVERGENT B0, `(.L_x_0) ;  /* 0x000002b000007945 */ /* 0x000fe20003800200 */
[----:B------:R-:W-:Y:S02]  /*00d0*/  IMAD.MOV.U32 R7, RZ, RZ, RZ ;  /* 0x000000ffff077224 */ /* 0x000fe400078e00ff */
[----:B------:R-:W-:-:S04]  /*00e0*/  IADD3 R2, PT, PT, -R6, R3, R2 ;  /* 0x0000000306027210 */ /* 0x000fc80007ffe102 */
[C---:B------:R-:W-:Y:S02]  /*00f0*/  ISETP.GE.U32.AND P1, PT, R2.reuse, 0x3c000, PT ;  /* 0x0003c0000200780c */ /* 0x040fe40003f26070 */
[----:B------:R-:W-:-:S04]  /*0100*/  LEA.HI R8, R2, 0x1, RZ, 0x12 ;  /* 0x0000000102087811 */ /* 0x000fc800078f90ff */
[----:B------:R-:W-:-:S04]  /*0110*/  LOP3.LUT R25, R8, 0xf, RZ, 0xc0, !PT ;  /* 0x0000000f08197812 */ /* 0x000fc800078ec0ff */
[----:B------:R-:W-:-:S03]  /*0120*/  ISETP.NE.AND P0, PT, R25, RZ, PT ;  /* 0x000000ff1900720c */ /* 0x000fc60003f05270 */
[----:B0-----:R-:W-:Y:S10]  /*0130*/  @!P1 BRA `(.L_x_1) ;  /* 0x00000000008c9947 */ /* 0x001ff40003800000 */
[----:B------:R-:W0:Y:S01]  /*0140*/  LDC.64 R4, c[0x0][0x380] ;  /* 0x0000e000ff047b82 */ /* 0x000e220000000a00 */
[----:B------:R-:W-:Y:S01]  /*0150*/  LOP3.LUT R15, R8, 0x7fff0, RZ, 0xc0, !PT ;  /* 0x0007fff0080f7812 */ /* 0x000fe200078ec0ff */
[----:B------:R-:W-:-:S04]  /*0160*/  IMAD.MOV.U32 R7, RZ, RZ, RZ ;  /* 0x000000ffff077224 */ /* 0x000fc800078e00ff */
[----:B------:R-:W-:Y:S01]  /*0170*/  IMAD.MOV R15, RZ, RZ, -R15 ;  /* 0x000000ffff0f7224 */ /* 0x000fe200078e0a0f */
[----:B0-----:R-:W-:-:S05]  /*0180*/  IADD3 R4, P1, PT, R4, 0x80000, RZ ;  /* 0x0008000004047810 */ /* 0x001fca0007f3e0ff */
[----:B------:R-:W-:-:S08]  /*0190*/  IMAD.X R5, RZ, RZ, R5, P1 ;  /* 0x000000ffff057224 */ /* 0x000fd000008e0605 */
.L_x_2:
[----:B------:R-:W-:-:S05]  /*01a0*/  IMAD.WIDE R2, R9, 0x4, R4 ;  /* 0x0000000409027825 */ /* 0x000fca00078e0204 */
[----:B------:R-:W2:Y:S04]  /*01b0*/  LDG.E R20, desc[UR6][R2.64+-0x80000] ;  /* 0xf800000602147981 */ /* 0x000ea8000c1e1900 */
[----:B------:R-:W2:Y:S04]  /*01c0*/  LDG.E R22, desc[UR6][R2.64+-0x70000] ;  /* 0xf900000602167981 */ /* 0x000ea8000c1e1900 */
[----:B------:R-:W3:Y:S04]  /*01d0*/  LDG.E R23, desc[UR6][R2.64+-0x60000] ;  /* 0xfa00000602177981 */ /* 0x000ee8000c1e1900 */
[----:B------:R-:W3:Y:S04]  /*01e0*/  LDG.E R24, desc[UR6][R2.64+-0x50000] ;  /* 0xfb00000602187981 */ /* 0x000ee8000c1e1900 */
[----:B------:R-:W4:Y:S04]  /*01f0*/  LDG.E R27, desc[UR6][R2.64+-0x40000] ;  /* 0xfc000006021b7981 */ /* 0x000f28000c1e1900 */
[----:B------:R-:W4:Y:S04]  /*0200*/  LDG.E R26, desc[UR6][R2.64+-0x30000] ;  /* 0xfd000006021a7981 */ /* 0x000f28000c1e1900 */
[----:B------:R-:W5:Y:S04]  /*0210*/  LDG.E R19, desc[UR6][R2.64+-0x20000] ;  /* 0xfe00000602137981 */ /* 0x000f68000c1e1900 */
        /* <DEDUP_REMOVED lines=8> */
[----:B------:R-:W5:Y:S01]  /*02a0*/  LDG.E R21, desc[UR6][R2.64+0x70000] ;  /* 0x0700000602157981 */ /* 0x000f62000c1e1900 */
[----:B------:R-:W-:-:S02]  /*02b0*/  VIADD R15, R15, 0x10 ;  /* 0x000000100f0f7836 */ /* 0x000fc40000000000 */
[----:B------:R-:W-:-:S03]  /*02c0*/  VIADD R9, R9, 0x40000 ;  /* 0x0004000009097836 */ /* 0x000fc60000000000 */
[----:B------:R-:W-:Y:S02]  /*02d0*/  ISETP.NE.AND P1, PT, R15, RZ, PT ;  /* 0x000000ff0f00720c */ /* 0x000fe40003f25270 */
[----:B--2---:R-:W-:-:S04]  /*02e0*/  IADD3 R20, PT, PT, R22, R7, R20 ;  /* 0x0000000716147210 */ /* 0x004fc80007ffe014 */
[----:B---3--:R-:W-:-:S04]  /*02f0*/  IADD3 R20, PT, PT, R24, R20, R23 ;  /* 0x0000001418147210 */ /* 0x008fc80007ffe017 */
[----:B----4-:R-:W-:-:S04]  /*0300*/  IADD3 R20, PT, PT, R26, R20, R27 ;  /* 0x000000141a147210 */ /* 0x010fc80007ffe01b */
[----:B-----5:R-:W-:-:S04]  /*0310*/  IADD3 R18, PT, PT, R18, R20, R19 ;  /* 0x0000001412127210 */ /* 0x020fc80007ffe013 */
[----:B------:R-:W-:-:S04]  /*0320*/  IADD3 R16, PT, PT, R16, R18, R17 ;  /* 0x0000001210107210 */ /* 0x000fc80007ffe011 */
[----:B------:R-:W-:-:S04]  /*0330*/  IADD3 R11, PT, PT, R14, R16, R11 ;  /* 0x000000100e0b7210 */ /* 0x000fc80007ffe00b */
[----:B------:R-:W-:-:S04]  /*0340*/  IADD3 R11, PT, PT, R12, R11, R13 ;  /* 0x0000000b0c0b7210 */ /* 0x000fc80007ffe00d */
[----:B------:R-:W-:Y:S01]  /*0350*/  IADD3 R7, PT, PT, R21, R11, R10 ;  /* 0x0000000b15077210 */ /* 0x000fe20007ffe00a */
[----:B------:R-:W-:Y:S06]  /*0360*/  @P1 BRA `(.L_x_2) ;  /* 0xfffffffc008c1947 */ /* 0x000fec000383ffff */
.L_x_1:
[----:B------:R-:W-:Y:S05]  /*0370*/  BSYNC.RECONVERGENT B0 ;  /* 0x0000000000007941 */ /* 0x000fea0003800200 */
.L_x_0:
[----:B------:R-:W-:Y:S04]  /*0380*/  BSSY.RECONVERGENT B0, `(.L_x_3) ;  /* 0x0000031000007945 */ /* 0x000fe80003800200 */
[----:B------:R-:W-:Y:S05]  /*0390*/  @!P0 BRA `(.L_x_4) ;  /* 0x0000000000bc8947 */ /* 0x000fea0003800000 */
[----:B------:R-:W-:Y:S01]  /*03a0*/  ISETP.GE.U32.AND P0, PT, R25, 0x8, PT ;  /* 0x000000081900780c */ /* 0x000fe20003f06070 */
[----:B------:R-:W-:Y:S01]  /*03b0*/  BSSY.RECONVERGENT B1, `(.L_x_5) ;  /* 0x0000013000017945 */ /* 0x000fe20003800200 */
[----:B------:R-:W-:-:S04]  /*03c0*/  LOP3.LUT R16, R8, 0x7, RZ, 0xc0, !PT ;  /* 0x0000000708107812 */ /* 0x000fc800078ec0ff */
[----:B------:R-:W-:-:S07]  /*03d0*/  ISETP.NE.AND P1, PT, R16, RZ, PT ;  /* 0x000000ff1000720c */ /* 0x000fce0003f25270 */
[----:B------:R-:W-:Y:S06]  /*03e0*/  @!P0 BRA `(.L_x_6) ;  /* 0x00000000003c8947 */ /* 0x000fec0003800000 */
[----:B------:R-:W0:Y:S02]  /*03f0*/  LDC.64 R2, c[0x0][0x380] ;  /* 0x0000e000ff027b82 */ /* 0x000e240000000a00 */
[----:B0-----:R-:W-:-:S05]  /*0400*/  IMAD.WIDE R2, R9, 0x4, R2 ;  /* 0x0000000409027825 */ /* 0x001fca00078e0202 */
[----:B------:R-:W2:Y:S04]  /*0410*/  LDG.E R4, desc[UR6][R2.64] ;  /* 0x0000000602047981 */ /* 0x000ea8000c1e1900 */
[----:B------:R-:W2:Y:S04]  /*0420*/  LDG.E R5, desc[UR6][R2.64+0x10000] ;  /* 0x0100000602057981 */ /* 0x000ea8000c1e1900 */
[----:B------:R-:W3:Y:S04]  /*0430*/  LDG.E R11, desc[UR6][R2.64+0x20000] ;  /* 0x02000006020b7981 */ /* 0x000ee8000c1e1900 */
[----:B------:R-:W3:Y:S04]  /*0440*/  LDG.E R10, desc[UR6][R2.64+0x30000] ;  /* 0x03000006020a7981 */ /* 0x000ee8000c1e1900 */
[----:B------:R-:W4:Y:S04]  /*0450*/  LDG.E R13, desc[UR6][R2.64+0x40000] ;  /* 0x04000006020d7981 */ /* 0x000f28000c1e1900 */
[----:B------:R-:W4:Y:S04]  /*0460*/  LDG.E R12, desc[UR6][R2.64+0x50000] ;  /* 0x05000006020c7981 */ /* 0x000f28000c1e1900 */
[----:B------:R-:W5:Y:S04]  /*0470*/  LDG.E R15, desc[UR6][R2.64+0x60000] ;  /* 0x06000006020f7981 */ /* 0x000f68000c1e1900 */
[----:B------:R-:W5:Y:S01]  /*0480*/  LDG.E R14, desc[UR6][R2.64+0x70000] ;  /* 0x07000006020e7981 */ /* 0x000f62000c1e1900 */
[----:B------:R-:W-:Y:S01]  /*0490*/  VIADD R9, R9, 0x20000 ;  /* 0x0002000009097836 */ /* 0x000fe20000000000 */
[----:B--2---:R-:W-:-:S04]  /*04a0*/  IADD3 R4, PT, PT, R5, R7, R4 ;  /* 0x0000000705047210 */ /* 0x004fc80007ffe004 */
[----:B---3--:R-:W-:-:S04]  /*04b0*/  IADD3 R4, PT, PT, R10, R4, R11 ;  /* 0x000000040a047210 */ /* 0x008fc80007ffe00b */
[----:B----4-:R-:W-:-:S04]  /*04c0*/  IADD3 R4, PT, PT, R12, R4, R13 ;  /* 0x000000040c047210 */ /* 0x010fc80007ffe00d */
[----:B-----5:R-:W-:-:S07]  /*04d0*/  IADD3 R7, PT, PT, R14, R4, R15 ;  /* 0x000000040e077210 */ /* 0x020fce0007ffe00f */
.L_x_6:
[----:B------:R-:W-:Y:S05]  /*04e0*/  BSYNC.RECONVERGENT B1 ;  /* 0x0000000000017941 */ /* 0x000fea0003800200 */
.L_x_5:
        /* <DEDUP_REMOVED lines=11> */
[----:B------:R-:W3:Y:S01]  /*05a0*/  LDG.E R10, desc[UR6][R2.64+0x30000] ;  /* 0x03000006020a7981 */ /* 0x000ee2000c1e1900 */
[----:B------:R-:W-:Y:S01]  /*05b0*/  VIADD R9, R9, 0x10000 ;  /* 0x0001000009097836 */ /* 0x000fe20000000000 */
[----:B--2---:R-:W-:-:S04]  /*05c0*/  IADD3 R4, PT, PT, R5, R7, R4 ;  /* 0x0000000705047210 */ /* 0x004fc80007ffe004 */
[----:B---3--:R-:W-:-:S07]  /*05d0*/  IADD3 R7, PT, PT, R10, R4, R11 ;  /* 0x000000040a077210 */ /* 0x008fce0007ffe00b */
.L_x_8:
[----:B------:R-:W-:Y:S05]  /*05e0*/  BSYNC.RECONVERGENT B1 ;  /* 0x0000000000017941 */ /* 0x000fea0003800200 */
.L_x_7:
[----:B------:R-:W-:Y:S05]  /*05f0*/  @!P1 BRA `(.L_x_4) ;  /* 0x0000000000249947 */ /* 0x000fea0003800000 */
[----:B------:R-:W0:Y:S01]  /*0600*/  LDC.64 R4, c[0x0][0x380] ;  /* 0x0000e000ff047b82 */ /* 0x000e220000000a00 */
[----:B------:R-:W-:-:S07]  /*0610*/  IMAD.MOV R8, RZ, RZ, -R8 ;  /* 0x000000ffff087224 */ /* 0x000fce00078e0a08 */
.L_x_9:
[----:B0-----:R-:W-:-:S06]  /*0620*/  IMAD.WIDE R2, R9, 0x4, R4 ;  /* 0x0000000409027825 */ /* 0x001fcc00078e0204 */
[----:B------:R-:W2:Y:S01]  /*0630*/  LDG.E R2, desc[UR6][R2.64] ;  /* 0x0000000602027981 */ /* 0x000ea2000c1e1900 */
[----:B------:R-:W-:Y:S02]  /*0640*/  VIADD R8, R8, 0x1 ;  /* 0x0000000108087836 */ /* 0x000fe40000000000 */
[----:B------:R-:W-:-:S03]  /*0650*/  VIADD R9, R9, 0x4000 ;  /* 0x0000400009097836 */ /* 0x000fc60000000000 */
[----:B------:R-:W-:Y:S01]  /*0660*/  ISETP.NE.AND P0, PT, R8, RZ, PT ;  /* 0x000000ff0800720c */ /* 0x000fe20003f05270 */
[----:B--2---:R-:W-:-:S12]  /*0670*/  IMAD.IADD R7, R2, 0x1, R7 ;  /* 0x0000000102077824 */ /* 0x004fd800078e0207 */
[----:B------:R-:W-:Y:S05]  /*0680*/  @P0 BRA `(.L_x_9) ;  /* 0xfffffffc00e40947 */ /* 0x000fea000383ffff */
.L_x_4:
[----:B------:R-:W-:Y:S05]  /*0690*/  BSYNC.RECONVERGENT B0 ;  /* 0x0000000000007941 */ /* 0x000fea0003800200 */
.L_x_3:
[----:B------:R-:W0:Y:S01]  /*06a0*/  S2UR UR5, SR_CgaCtaId ;  /* 0x00000000000579c3 */ /* 0x000e220000008800 */
[----:B------:R-:W-:Y:S01]  /*06b0*/  UMOV UR4, 0x400 ;  /* 0x0000040000047882 */ /* 0x000fe20000000000 */
[C---:B------:R-:W-:Y:S02]  /*06c0*/  ISETP.GT.U32.AND P0, PT, R6.reuse, 0x1ff, PT ;  /* 0x000001ff0600780c */ /* 0x040fe40003f04070 */
[----:B------:R-:W-:Y:S01]  /*06d0*/  ISETP.GT.U32.AND P1, PT, R6, 0xff, PT ;  /* 0x000000ff0600780c */ /* 0x000fe20003f24070 */
[----:B0-----:R-:W-:-:S06]  /*06e0*/  ULEA UR4, UR5, UR4, 0x18 ;  /* 0x0000000405047291 */ /* 0x001fcc000f8ec0ff */
[----:B------:R-:W-:-:S05]  /*06f0*/  LEA R2, R6, UR4, 0x2 ;  /* 0x0000000406027c11 */ /* 0x000fca000f8e10ff */
[----:B------:R-:W-:Y:S01]  /*0700*/  STS [R2], R7 ;  /* 0x0000000702007388 */ /* 0x000fe20000000800 */
[----:B------:R-:W-:Y:S06]  /*0710*/  BAR.SYNC.DEFER_BLOCKING 0x0 ;  /* 0x0000000000007b1d */ /* 0x000fec0000010000 */
[----:B------:R-:W-:Y:S04]  /*0720*/  @!P0 LDS R3, [R2+0x800] ;  /* 0x0008000002038984 */ /* 0x000fe80000000800 */
[----:B------:R-:W0:Y:S02]  /*0730*/  @!P0 LDS R4, [R2] ;  /* 0x0000000002048984 */ /* 0x000e240000000800 */
[----:B0-----:R-:W-:-:S05]  /*0740*/  @!P0 IMAD.IADD R3, R3, 0x1, R4 ;  /* 0x0000000103038824 */ /* 0x001fca00078e0204 */
[----:B------:R-:W-:Y:S01]  /*0750*/  @!P0 STS [R2], R3 ;  /* 0x0000000302008388 */ /* 0x000fe20000000800 */
[----:B------:R-:W-:Y:S01]  /*0760*/  BAR.SYNC.DEFER_BLOCKING 0x0 ;  /* 0x0000000000007b1d */ /* 0x000fe20000010000 */
[----:B------:R-:W-:-:S05]  /*0770*/  ISETP.GT.U32.AND P0, PT, R6, 0x7f, PT ;  /* 0x0000007f0600780c */ /* 0x000fca0003f04070 */
        /* <DEDUP_REMOVED lines=41> */
[----:B------:R-:W-:-:S05]  /*0a10*/  ISETP.NE.AND P1, PT, R6, RZ, PT ;  /* 0x000000ff0600720c */ /* 0x000fca0003f25270 */
[----:B------:R-:W-:Y:S04]  /*0a20*/  @!P0 LDS R4, [R2+0x8] ;  /* 0x0000080002048984 */ /* 0x000fe80000000800 */
[----:B------:R-:W0:Y:S02]  /*0a30*/  @!P0 LDS R7, [R2] ;  /* 0x0000000002078984 */ /* 0x000e240000000800 */
[----:B0-----:R-:W-:-:S05]  /*0a40*/  @!P0 IMAD.IADD R7, R4, 0x1, R7 ;  /* 0x0000000104078824 */ /* 0x001fca00078e0207 */
[----:B------:R-:W-:Y:S01]  /*0a50*/  @!P0 STS [R2], R7 ;  /* 0x0000000702008388 */ /* 0x000fe20000000800 */
[----:B------:R-:W-:Y:S06]  /*0a60*/  BAR.SYNC.DEFER_BLOCKING 0x0 ;  /* 0x0000000000007b1d */ /* 0x000fec0000010000 */
[----:B------:R-:W-:Y:S04]  /*0a70*/  @!P1 LDS R3, [UR4+0x4] ;  /* 0x00000404ff039984 */ /* 0x000fe80008000800 */
[----:B------:R-:W0:Y:S02]  /*0a80*/  @!P1 LDS R4, [R2] ;  /* 0x0000000002049984 */ /* 0x000e240000000800 */
[----:B0-----:R-:W-:-:S05]  /*0a90*/  @!P1 IMAD.IADD R3, R3, 0x1, R4 ;  /* 0x0000000103039824 */ /* 0x001fca00078e0204 */
[----:B------:R0:W-:Y:S01]  /*0aa0*/  @!P1 STS [R2], R3 ;  /* 0x0000000302009388 */ /* 0x0001e20000000800 */
[----:B------:R-:W-:Y:S06]  /*0ab0*/  BAR.SYNC.DEFER_BLOCKING 0x0 ;  /* 0x0000000000007b1d */ /* 0x000fec0000010000 */
[----:B------:R-:W-:Y:S05]  /*0ac0*/  @P1 EXIT ;  /* 0x000000000000194d */ /* 0x000fea0003800000 */
[----:B------:R-:W1:Y:S01]  /*0ad0*/  LDS R5, [UR4] ;  /* 0x00000004ff057984 */ /* 0x000e620008000800 */
[----:B0-----:R-:W0:Y:S02]  /*0ae0*/  LDC.64 R2, c[0x0][0x388] ;  /* 0x0000e200ff027b82 */ /* 0x001e240000000a00 */
[----:B0-----:R-:W-:-:S05]  /*0af0*/  IMAD.WIDE.U32 R2, R0, 0x4, R2 ;  /* 0x0000000400027825 */ /* 0x001fca00078e0002 */
[----:B-1----:R-:W-:Y:S01]  /*0b00*/  STG.E desc[UR6][R2.64], R5 ;  /* 0x0000000502007986 */ /* 0x002fe2000c101906 */
[----:B------:R-:W-:Y:S05]  /*0b10*/  EXIT ;  /* 0x000000000000794d */ /* 0x000fea0003800000 */
.L_x_10:
[----:B------:R-:W-:-:S00]  /*0b20*/  BRA `(.L_x_10) ;  /* 0xfffffffc00fc7947 */ /* 0x000fc0000383ffff */
[----:B------:R-:W-:-:S00]  /*0b30*/  NOP ;  /* 0x0000000000007918 */ /* 0x000fc00000000000 */
        /* <DEDUP_REMOVED lines=12> */
.L_x_11:


//--------------------- .nv.shared._Z7gpu_sumPiS_i --------------------------
	.section	.nv.shared._Z7gpu_sumPiS_i,"aw",@nobits
	.sectionflags	@""
	.align	4
.nv.shared._Z7gpu_sumPiS_i:
	.zero		5120


//--------------------- .nv.shared.reserved.0     --------------------------
	.section	.nv.shared.reserved.0,"aw",@nobits
	.weak		__nv_reservedSMEM_offset_0_alias
	.size		__nv_reservedSMEM_offset_0_alias, 0, 64
	.other		__nv_reservedSMEM_offset_0_alias,@"STO_CUDA_RESERVED_SHARED STV_DEFAULT"
__nv_reservedSMEM_offset_0_alias:
	.zero		0
	.zero		64


//--------------------- .nv.constant0._Z7gpu_sumPiS_i --------------------------
	.section	.nv.constant0._Z7gpu_sumPiS_i,"a",@progbits
	.sectionflags	@""
	.align	4
.nv.constant0._Z7gpu_sumPiS_i:
	.zero		916


//--------------------- SYMBOLS --------------------------

	.type		.nv.reservedSmem.offset0,@object
	.size		.nv.reservedSmem.offset0,0x4
	.type		.nv.reservedSmem.cap,@object
	.size		.nv.reservedSmem.cap,0x4
